//
// Generated by NVIDIA NVVM Compiler
//
// Compiler Build ID: CL-36424714
// Cuda compilation tools, release 13.0, V13.0.88
// Based on NVVM 20.0.0
//

.version 9.0
.target sm_100
.address_size 64

	// .globl	_Z9dotKernelPiPKiS1_i
.extern .func  (.param .b32 func_retval0) vprintf
(
	.param .b64 vprintf_param_0,
	.param .b64 vprintf_param_1
)
;
// _ZZ9dotKernelPiPKiS1_iE6s_prod has been demoted
.global .align 1 .b8 $str[25] = {66, 108, 111, 99, 107, 95, 37, 100, 44, 32, 98, 108, 111, 99, 107, 83, 117, 109, 32, 61, 32, 37, 100, 10};

.visible .entry _Z9dotKernelPiPKiS1_i(
	.param .u64 .ptr .align 1 _Z9dotKernelPiPKiS1_i_param_0,
	.param .u64 .ptr .align 1 _Z9dotKernelPiPKiS1_i_param_1,
	.param .u64 .ptr .align 1 _Z9dotKernelPiPKiS1_i_param_2,
	.param .u32 _Z9dotKernelPiPKiS1_i_param_3
)
{
	.local .align 8 .b8 	__local_depot0[8];
	.reg .b64 	%SP;
	.reg .b64 	%SPL;
	.reg .pred 	%p<11>;
	.reg .b32 	%r<134>;
	.reg .b64 	%rd<14>;
	// demoted variable
	.shared .align 4 .b8 _ZZ9dotKernelPiPKiS1_iE6s_prod[256];
	mov.u64 	%SPL, __local_depot0;
	cvta.local.u64 	%SP, %SPL;
	ld.param.u64 	%rd1, [_Z9dotKernelPiPKiS1_i_param_0];
	ld.param.u64 	%rd2, [_Z9dotKernelPiPKiS1_i_param_1];
	ld.param.u64 	%rd3, [_Z9dotKernelPiPKiS1_i_param_2];
	ld.param.u32 	%r38, [_Z9dotKernelPiPKiS1_i_param_3];
	mov.u32 	%r1, %ctaid.x;
	mov.u32 	%r2, %ntid.x;
	mov.u32 	%r3, %tid.x;
	mad.lo.s32 	%r4, %r1, %r2, %r3;
	setp.ge.s32 	%p1, %r4, %r38;
	@%p1 bra 	$L__BB0_15;
	cvta.to.global.u64 	%rd4, %rd2;
	cvta.to.global.u64 	%rd5, %rd3;
	mul.wide.s32 	%rd6, %r4, 4;
	add.s64 	%rd7, %rd4, %rd6;
	ld.global.u32 	%r39, [%rd7];
	add.s64 	%rd8, %rd5, %rd6;
	ld.global.u32 	%r40, [%rd8];
	mul.lo.s32 	%r41, %r40, %r39;
	shl.b32 	%r42, %r3, 2;
	mov.u32 	%r43, _ZZ9dotKernelPiPKiS1_iE6s_prod;
	add.s32 	%r44, %r43, %r42;
	st.shared.u32 	[%r44], %r41;
	bar.sync 	0;
	setp.ne.s32 	%p2, %r3, 0;
	@%p2 bra 	$L__BB0_15;
	and.b32  	%r5, %r2, 15;
	setp.lt.u32 	%p3, %r2, 16;
	mov.b32 	%r125, 0;
	mov.u32 	%r133, %r125;
	@%p3 bra 	$L__BB0_5;
	and.b32  	%r125, %r2, 2032;
	add.s32 	%r118, %r43, 32;
	and.b32  	%r50, %r2, -16;
	neg.s32 	%r119, %r50;
	mov.b32 	%r133, 0;
$L__BB0_4:
	.pragma "nounroll";
	ld.shared.u32 	%r51, [%r118+-32];
	add.s32 	%r52, %r51, %r133;
	ld.shared.u32 	%r53, [%r118+-28];
	add.s32 	%r54, %r53, %r52;
	ld.shared.u32 	%r55, [%r118+-24];
	add.s32 	%r56, %r55, %r54;
	ld.shared.u32 	%r57, [%r118+-20];
	add.s32 	%r58, %r57, %r56;
	ld.shared.u32 	%r59, [%r118+-16];
	add.s32 	%r60, %r59, %r58;
	ld.shared.u32 	%r61, [%r118+-12];
	add.s32 	%r62, %r61, %r60;
	ld.shared.u32 	%r63, [%r118+-8];
	add.s32 	%r64, %r63, %r62;
	ld.shared.u32 	%r65, [%r118+-4];
	add.s32 	%r66, %r65, %r64;
	ld.shared.u32 	%r67, [%r118];
	add.s32 	%r68, %r67, %r66;
	ld.shared.u32 	%r69, [%r118+4];
	add.s32 	%r70, %r69, %r68;
	ld.shared.u32 	%r71, [%r118+8];
	add.s32 	%r72, %r71, %r70;
	ld.shared.u32 	%r73, [%r118+12];
	add.s32 	%r74, %r73, %r72;
	ld.shared.u32 	%r75, [%r118+16];
	add.s32 	%r76, %r75, %r74;
	ld.shared.u32 	%r77, [%r118+20];
	add.s32 	%r78, %r77, %r76;
	ld.shared.u32 	%r79, [%r118+24];
	add.s32 	%r80, %r79, %r78;
	ld.shared.u32 	%r81, [%r118+28];
	add.s32 	%r133, %r81, %r80;
	add.s32 	%r119, %r119, 16;
	add.s32 	%r118, %r118, 64;
	setp.ne.s32 	%p4, %r119, 0;
	@%p4 bra 	$L__BB0_4;
$L__BB0_5:
	setp.eq.s32 	%p5, %r5, 0;
	@%p5 bra 	$L__BB0_14;
	and.b32  	%r17, %r2, 7;
	setp.lt.u32 	%p6, %r5, 8;
	@%p6 bra 	$L__BB0_8;
	shl.b32 	%r83, %r125, 2;
	add.s32 	%r85, %r43, %r83;
	ld.shared.u32 	%r86, [%r85];
	add.s32 	%r87, %r86, %r133;
	ld.shared.u32 	%r88, [%r85+4];
	add.s32 	%r89, %r88, %r87;
	ld.shared.u32 	%r90, [%r85+8];
	add.s32 	%r91, %r90, %r89;
	ld.shared.u32 	%r92, [%r85+12];
	add.s32 	%r93, %r92, %r91;
	ld.shared.u32 	%r94, [%r85+16];
	add.s32 	%r95, %r94, %r93;
	ld.shared.u32 	%r96, [%r85+20];
	add.s32 	%r97, %r96, %r95;
	ld.shared.u32 	%r98, [%r85+24];
	add.s32 	%r99, %r98, %r97;
	ld.shared.u32 	%r100, [%r85+28];
	add.s32 	%r133, %r100, %r99;
	add.s32 	%r125, %r125, 8;
$L__BB0_8:
	setp.eq.s32 	%p7, %r17, 0;
	@%p7 bra 	$L__BB0_14;
	and.b32  	%r23, %r2, 3;
	setp.lt.u32 	%p8, %r17, 4;
	@%p8 bra 	$L__BB0_11;
	shl.b32 	%r102, %r125, 2;
	add.s32 	%r104, %r43, %r102;
	ld.shared.u32 	%r105, [%r104];
	add.s32 	%r106, %r105, %r133;
	ld.shared.u32 	%r107, [%r104+4];
	add.s32 	%r108, %r107, %r106;
	ld.shared.u32 	%r109, [%r104+8];
	add.s32 	%r110, %r109, %r108;
	ld.shared.u32 	%r111, [%r104+12];
	add.s32 	%r133, %r111, %r110;
	add.s32 	%r125, %r125, 4;
$L__BB0_11:
	setp.eq.s32 	%p9, %r23, 0;
	@%p9 bra 	$L__BB0_14;
	shl.b32 	%r112, %r125, 2;
	add.s32 	%r131, %r43, %r112;
	neg.s32 	%r130, %r23;
$L__BB0_13:
	.pragma "nounroll";
	ld.shared.u32 	%r114, [%r131];
	add.s32 	%r133, %r114, %r133;
	add.s32 	%r131, %r131, 4;
	add.s32 	%r130, %r130, 1;
	setp.ne.s32 	%p10, %r130, 0;
	@%p10 bra 	$L__BB0_13;
$L__BB0_14:
	add.u64 	%rd9, %SP, 0;
	add.u64 	%rd10, %SPL, 0;
	st.local.v2.u32 	[%rd10], {%r1, %r133};
	mov.u64 	%rd11, $str;
	cvta.global.u64 	%rd12, %rd11;
	{ // callseq 0, 0
	.param .b64 param0;
	st.param.b64 	[param0], %rd12;
	.param .b64 param1;
	st.param.b64 	[param1], %rd9;
	.param .b32 retval0;
	call.uni (retval0), 
	vprintf, 
	(
	param0, 
	param1
	);
	ld.param.b32 	%r115, [retval0];
	} // callseq 0
	cvta.to.global.u64 	%rd13, %rd1;
	atom.global.add.u32 	%r117, [%rd13], %r133;
$L__BB0_15:
	ret;

}


// ===== COMPILED SASS (sm_100) =====

	.target	sm_100

	.elftype	@"ET_EXEC"


//--------------------- .note.nv.tkinfo           --------------------------
	.section	.note.nv.tkinfo,"",@"SHT_NOTE"
	.sectionflags	@"SHF_NOTE_NV_TKINFO"
	.tkinfo
        /*0018*/ 	.word	0x00000002
        /*0030*/ 	.string	""
        /*0030*/ 	.string	"ptxas"
        /*0030*/ 	.string	"Cuda compilation tools, release 13.0, V13.0.88"
        /*0030*/ 	.string	"Build cuda_13.0.r13.0/compiler.36424714_0"
        /*0030*/ 	.string	"-arch sm_100 -m 64 "



//--------------------- .note.nv.cuinfo           --------------------------
	.section	.note.nv.cuinfo,"",@"SHT_NOTE"
	.sectionflags	@"SHF_NOTE_NV_CUINFO"
        /*0018*/ 	.short	0x0002
        /*001a*/ 	.short	0x0064
        /*001c*/ 	.short	0x0082
	.zero		2


//--------------------- .nv.info                  --------------------------
	.section	.nv.info,"",@"SHT_CUDA_INFO"
	.align	4


	//----- nvinfo : EIATTR_REGCOUNT
	.align		4
        /*0000*/ 	.byte	0x04, 0x2f
        /*0002*/ 	.short	(.L_2 - .L_1)
	.align		4
.L_1:
        /*0004*/ 	.word	index@(_Z9dotKernelPiPKiS1_i)
        /*0008*/ 	.word	0x0000001e


	//----- nvinfo : EIATTR_FRAME_SIZE
	.align		4
.L_2:
        /*000c*/ 	.byte	0x04, 0x11
        /*000e*/ 	.short	(.L_4 - .L_3)
	.align		4
.L_3:
        /*0010*/ 	.word	index@(_Z9dotKernelPiPKiS1_i)
        /*0014*/ 	.word	0x00000008


	//----- nvinfo : EIATTR_MIN_STACK_SIZE
	.align		4
.L_4:
        /*0018*/ 	.byte	0x04, 0x12
        /*001a*/ 	.short	(.L_6 - .L_5)
	.align		4
.L_5:
        /*001c*/ 	.word	index@(_Z9dotKernelPiPKiS1_i)
        /*0020*/ 	.word	0x00000008
.L_6:


//--------------------- .nv.compat                --------------------------
	.section	.nv.compat,"",@"SHT_CUDA_COMPAT_INFO"
	.align	4
        /*0000*/ 	.byte	0x02, 0x09, 0x00, 0x00, 0x02, 0x02, 0x01, 0x00, 0x02, 0x05, 0x05, 0x00, 0x03, 0x07, 0x01, 0x01
        /*0010*/ 	.byte	0x02, 0x03, 0x00, 0x00, 0x02, 0x06, 0x01, 0x00, 0x04, 0x0b, 0x08, 0x00, 0x09, 0x00, 0x00, 0x00
        /*0020*/ 	.byte	0x00, 0x00, 0x00, 0x00


//--------------------- .nv.info._Z9dotKernelPiPKiS1_i --------------------------
	.section	.nv.info._Z9dotKernelPiPKiS1_i,"",@"SHT_CUDA_INFO"
	.sectionflags	@""
	.align	4


	//----- nvinfo : EIATTR_CUDA_API_VERSION
	.align		4
        /*0000*/ 	.byte	0x04, 0x37
        /*0002*/ 	.short	(.L_8 - .L_7)
.L_7:
        /*0004*/ 	.word	0x00000082


	//----- nvinfo : EIATTR_KPARAM_INFO
	.align		4
.L_8:
        /*0008*/ 	.byte	0x04, 0x17
        /*000a*/ 	.short	(.L_10 - .L_9)
.L_9:
        /*000c*/ 	.word	0x00000000
        /*0010*/ 	.short	0x0003
        /*0012*/ 	.short	0x0018
        /*0014*/ 	.byte	0x00, 0xf0, 0x11, 0x00


	//----- nvinfo : EIATTR_KPARAM_INFO
	.align		4
.L_10:
        /*0018*/ 	.byte	0x04, 0x17
        /*001a*/ 	.short	(.L_12 - .L_11)
.L_11:
        /*001c*/ 	.word	0x00000000
        /*0020*/ 	.short	0x0002
        /*0022*/ 	.short	0x0010
        /*0024*/ 	.byte	0x00, 0xf5, 0x21, 0x00


	//----- nvinfo : EIATTR_KPARAM_INFO
	.align		4
.L_12:
        /*0028*/ 	.byte	0x04, 0x17
        /*002a*/ 	.short	(.L_14 - .L_13)
.L_13:
        /*002c*/ 	.word	0x00000000
        /*0030*/ 	.short	0x0001
        /*0032*/ 	.short	0x0008
        /*0034*/ 	.byte	0x00, 0xf5, 0x21, 0x00


	//----- nvinfo : EIATTR_KPARAM_INFO
	.align		4
.L_14:
        /*0038*/ 	.byte	0x04, 0x17
        /*003a*/ 	.short	(.L_16 - .L_15)
.L_15:
        /*003c*/ 	.word	0x00000000
        /*0040*/ 	.short	0x0000
        /*0042*/ 	.short	0x0000
        /*0044*/ 	.byte	0x00, 0xf5, 0x21, 0x00


	//----- nvinfo : EIATTR_SPARSE_MMA_MASK
	.align		4
.L_16:
        /*0048*/ 	.byte	0x03, 0x50
        /*004a*/ 	.short	0x0000


	//----- nvinfo : EIATTR_MAXREG_COUNT
	.align		4
        /*004c*/ 	.byte	0x03, 0x1b
        /*004e*/ 	.short	0x00ff


	//----- nvinfo : EIATTR_NUM_BARRIERS
	.align		4
        /*0050*/ 	.byte	0x02, 0x4c
        /*0052*/ 	.byte	0x01
	.zero		1


	//----- nvinfo : EIATTR_EXTERNS
	.align		4
        /*0054*/ 	.byte	0x04, 0x0f
        /*0056*/ 	.short	(.L_18 - .L_17)


	//   ....[0]....
	.align		4
.L_17:
        /*0058*/ 	.word	index@(vprintf)


	//----- nvinfo : EIATTR_MERCURY_ISA_VERSION
	.align		4
.L_18:
        /*005c*/ 	.byte	0x03, 0x5f
        /*005e*/ 	.short	0x0101


	//----- nvinfo : EIATTR_VRC_CTA_INIT_COUNT
	.align		4
        /*0060*/ 	.byte	0x02, 0x4a
	.zero		1
	.zero		1


	//----- nvinfo : EIATTR_SYSCALL_OFFSETS
	.align		4
        /*0064*/ 	.byte	0x04, 0x46
        /*0066*/ 	.short	(.L_20 - .L_19)


	//   ....[0]....
.L_19:
        /*0068*/ 	.word	0x000005e0


	//----- nvinfo : EIATTR_EXIT_INSTR_OFFSETS
	.align		4
.L_20:
        /*006c*/ 	.byte	0x04, 0x1c
        /*006e*/ 	.short	(.L_22 - .L_21)


	//   ....[0]....
.L_21:
        /*0070*/ 	.word	0x000000c0


	//   ....[1]....
        /*0074*/ 	.word	0x000001c0


	//   ....[2]....
        /*0078*/ 	.word	0x00000610


	//----- nvinfo : EIATTR_CRS_STACK_SIZE
	.align		4
.L_22:
        /*007c*/ 	.byte	0x04, 0x1e
        /*007e*/ 	.short	(.L_24 - .L_23)
.L_23:
        /*0080*/ 	.word	0x00000000


	//----- nvinfo : EIATTR_CBANK_PARAM_SIZE
	.align		4
.L_24:
        /*0084*/ 	.byte	0x03, 0x19
        /*0086*/ 	.short	0x001c


	//----- nvinfo : EIATTR_PARAM_CBANK
	.align		4
        /*0088*/ 	.byte	0x04, 0x0a
        /*008a*/ 	.short	(.L_26 - .L_25)
	.align		4
.L_25:
        /*008c*/ 	.word	index@(.nv.constant0._Z9dotKernelPiPKiS1_i)
        /*0090*/ 	.short	0x0380
        /*0092*/ 	.short	0x001c


	//----- nvinfo : EIATTR_SW_WAR
	.align		4
.L_26:
        /*0094*/ 	.byte	0x04, 0x36
        /*0096*/ 	.short	(.L_28 - .L_27)
.L_27:
        /*0098*/ 	.word	0x00000008
.L_28:


//--------------------- .nv.callgraph             --------------------------
	.section	.nv.callgraph,"",@"SHT_CUDA_CALLGRAPH"
	.align	4
	.sectionentsize	8
	.align		4
        /*0000*/ 	.word	0x00000000
	.align		4
        /*0004*/ 	.word	0xffffffff
	.align		4
        /*0008*/ 	.word	index@(_Z9dotKernelPiPKiS1_i)
	.align		4
        /*000c*/ 	.word	index@(vprintf)
	.align		4
        /*0010*/ 	.word	0x00000000
	.align		4
        /*0014*/ 	.word	0xfffffffe
	.align		4
        /*0018*/ 	.word	0x00000000
	.align		4
        /*001c*/ 	.word	0xfffffffd
	.align		4
        /*0020*/ 	.word	0x00000000
	.align		4
        /*0024*/ 	.word	0xfffffffc


//--------------------- .nv.constant4             --------------------------
	.section	.nv.constant4,"a",@progbits
	.align	8
	.align		8
.nv.constant4:
        /*0000*/ 	.dword	vprintf
	.align		8
        /*0008*/ 	.dword	$str


//--------------------- .text._Z9dotKernelPiPKiS1_i --------------------------
	.section	.text._Z9dotKernelPiPKiS1_i,"ax",@progbits
	.align	128
        .global         _Z9dotKernelPiPKiS1_i
        .type           _Z9dotKernelPiPKiS1_i,@function
        .size           _Z9dotKernelPiPKiS1_i,(.L_x_7 - _Z9dotKernelPiPKiS1_i)
        .other          _Z9dotKernelPiPKiS1_i,@"STO_CUDA_ENTRY STV_DEFAULT"
_Z9dotKernelPiPKiS1_i:
.text._Z9dotKernelPiPKiS1_i:
[----:B------:R-:W0:Y:S01]  /*0000*/  LDC R1, c[0x0][0x37c] ;  /* 0x0000df00ff017b82 */ /* 0x000e220000000800 */
[----:B------:R-:W1:Y:S01]  /*0010*/  S2R R2, SR_TID.X ;  /* 0x0000000000027919 */ /* 0x000e620000002100 */
[----:B------:R-:W2:Y:S06]  /*0020*/  LDCU UR5, c[0x0][0x2fc] ;  /* 0x00005f80ff0577ac */ /* 0x000eac0008000800 */
[----:B------:R-:W1:Y:S01]  /*0030*/  LDC R3, c[0x0][0x360] ;  /* 0x0000d800ff037b82 */ /* 0x000e620000000800 */
[----:B0-----:R-:W-:Y:S01]  /*0040*/  VIADD R1, R1, 0xfffffff8 ;  /* 0xfffffff801017836 */ /* 0x001fe20000000000 */
[----:B------:R-:W1:Y:S01]  /*0050*/  S2R R16, SR_CTAID.X ;  /* 0x0000000000107919 */ /* 0x000e620000002500 */
[----:B------:R-:W0:Y:S01]  /*0060*/  LDCU UR6, c[0x0][0x398] ;  /* 0x00007300ff0677ac */ /* 0x000e220008000800 */
[----:B------:R-:W3:Y:S02]  /*0070*/  LDCU UR4, c[0x0][0x2f8] ;  /* 0x00005f00ff0477ac */ /* 0x000ee40008000800 */
[----:B---3--:R-:W-:-:S05]  /*0080*/  IADD3 R6, P1, PT, R1, UR4, RZ ;  /* 0x0000000401067c10 */ /* 0x008fca000ff3e0ff */
[----:B--2---:R-:W-:Y:S02]  /*0090*/  IMAD.X R7, RZ, RZ, UR5, P1 ;  /* 0x00000005ff077e24 */ /* 0x004fe400088e06ff */
[----:B-1----:R-:W-:-:S05]  /*00a0*/  IMAD R5, R16, R3, R2 ;  /* 0x0000000310057224 */ /* 0x002fca00078e0202 */
[----:B0-----:R-:W-:-:S13]  /*00b0*/  ISETP.GE.AND P0, PT, R5, UR6, PT ;  /* 0x0000000605007c0c */ /* 0x001fda000bf06270 */
[----:B------:R-:W-:Y:S05]  /*00c0*/  @P0 EXIT ;  /* 0x000000000000094d */ /* 0x000fea0003800000 */
[----:B------:R-:W0:Y:S01]  /*00d0*/  LDC.64 R8, c[0x0][0x388] ;  /* 0x0000e200ff087b82 */ /* 0x000e220000000a00 */
[----:B------:R-:W1:Y:S07]  /*00e0*/  LDCU.64 UR36, c[0x0][0x358] ;  /* 0x00006b00ff2477ac */ /* 0x000e6e0008000a00 */
[----:B------:R-:W2:Y:S01]  /*00f0*/  LDC.64 R10, c[0x0][0x390] ;  /* 0x0000e400ff0a7b82 */ /* 0x000ea20000000a00 */
[----:B0-----:R-:W-:-:S06]  /*0100*/  IMAD.WIDE R8, R5, 0x4, R8 ;  /* 0x0000000405087825 */ /* 0x001fcc00078e0208 */
[----:B-1----:R-:W3:Y:S01]  /*0110*/  LDG.E R8, desc[UR36][R8.64] ;  /* 0x0000002408087981 */ /* 0x002ee2000c1e1900 */
[----:B--2---:R-:W-:-:S06]  /*0120*/  IMAD.WIDE R10, R5, 0x4, R10 ;  /* 0x00000004050a7825 */ /* 0x004fcc00078e020a */
[----:B------:R-:W3:Y:S01]  /*0130*/  LDG.E R11, desc[UR36][R10.64] ;  /* 0x000000240a0b7981 */ /* 0x000ee2000c1e1900 */
[----:B------:R-:W0:Y:S01]  /*0140*/  S2R R0, SR_CgaCtaId ;  /* 0x0000000000007919 */ /* 0x000e220000008800 */
[----:B------:R-:W-:Y:S02]  /*0150*/  MOV R5, 0x400 ;  /* 0x0000040000057802 */ /* 0x000fe40000000f00 */
[----:B------:R-:W-:Y:S02]  /*0160*/  ISETP.NE.AND P0, PT, R2, RZ, PT ;  /* 0x000000ff0200720c */ /* 0x000fe40003f05270 */
[----:B0-----:R-:W-:-:S05]  /*0170*/  LEA R5, R0, R5, 0x18 ;  /* 0x0000000500057211 */ /* 0x001fca00078ec0ff */
[----:B------:R-:W-:Y:S02]  /*0180*/  IMAD R13, R2, 0x4, R5 ;  /* 0x00000004020d7824 */ /* 0x000fe400078e0205 */
[----:B---3--:R-:W-:-:S05]  /*0190*/  IMAD R0, R8, R11, RZ ;  /* 0x0000000b08007224 */ /* 0x008fca00078e02ff */
[----:B------:R0:W-:Y:S01]  /*01a0*/  STS [R13], R0 ;  /* 0x000000000d007388 */ /* 0x0001e20000000800 */
[----:B------:R-:W-:Y:S06]  /*01b0*/  BAR.SYNC.DEFER_BLOCKING 0x0 ;  /* 0x0000000000007b1d */ /* 0x000fec0000010000 */
[----:B------:R-:W-:Y:S05]  /*01c0*/  @P0 EXIT ;  /* 0x000000000000094d */ /* 0x000fea0003800000 */
[C---:B------:R-:W-:Y:S01]  /*01d0*/  ISETP.GE.U32.AND P1, PT, R3.reuse, 0x10, PT ;  /* 0x000000100300780c */ /* 0x040fe20003f26070 */
[----:B0-----:R-:W-:Y:S01]  /*01e0*/  IMAD.MOV.U32 R0, RZ, RZ, RZ ;  /* 0x000000ffff007224 */ /* 0x001fe200078e00ff */
[----:B------:R-:W-:Y:S01]  /*01f0*/  LOP3.LUT R18, R3, 0xf, RZ, 0xc0, !PT ;  /* 0x0000000f03127812 */ /* 0x000fe200078ec0ff */
[----:B------:R-:W-:-:S03]  /*0200*/  IMAD.MOV.U32 R17, RZ, RZ, RZ ;  /* 0x000000ffff117224 */ /* 0x000fc600078e00ff */
[----:B------:R-:W-:-:S07]  /*0210*/  ISETP.NE.AND P0, PT, R18, RZ, PT ;  /* 0x000000ff1200720c */ /* 0x000fce0003f05270 */
[----:B------:R-:W-:Y:S06]  /*0220*/  @!P1 BRA `(.L_x_0) ;  /* 0x0000000000549947 */ /* 0x000fec0003800000 */
[----:B------:R-:W-:Y:S01]  /*0230*/  LOP3.LUT R4, R3, 0xfffffff0, RZ, 0xc0, !PT ;  /* 0xfffffff003047812 */ /* 0x000fe200078ec0ff */
[----:B------:R-:W-:Y:S01]  /*0240*/  VIADD R2, R5, 0x20 ;  /* 0x0000002005027836 */ /* 0x000fe20000000000 */
[----:B------:R-:W-:Y:S01]  /*0250*/  LOP3.LUT R0, R3, 0x7f0, RZ, 0xc0, !PT ;  /* 0x000007f003007812 */ /* 0x000fe200078ec0ff */
[----:B------:R-:W-:Y:S02]  /*0260*/  IMAD.MOV.U32 R17, RZ, RZ, RZ ;  /* 0x000000ffff117224 */ /* 0x000fe400078e00ff */
[----:B------:R-:W-:-:S07]  /*0270*/  IMAD.MOV R4, RZ, RZ, -R4 ;  /* 0x000000ffff047224 */ /* 0x000fce00078e0a04 */
.L_x_1:
[----:B------:R-:W0:Y:S01]  /*0280*/  LDS.128 R8, [R2+-0x20] ;  /* 0xffffe00002087984 */ /* 0x000e220000000c00 */
[----:B------:R-:W-:-:S03]  /*0290*/  VIADD R4, R4, 0x10 ;  /* 0x0000001004047836 */ /* 0x000fc60000000000 */
[----:B------:R-:W1:Y:S02]  /*02a0*/  LDS.128 R12, [R2+-0x10] ;  /* 0xfffff000020c7984 */ /* 0x000e640000000c00 */
[----:B------:R-:W-:Y:S02]  /*02b0*/  ISETP.NE.AND P1, PT, R4, RZ, PT ;  /* 0x000000ff0400720c */ /* 0x000fe40003f25270 */
[----:B------:R-:W2:Y:S04]  /*02c0*/  LDS.128 R20, [R2] ;  /* 0x0000000002147984 */ /* 0x000ea80000000c00 */
[----:B------:R3:W4:Y:S02]  /*02d0*/  LDS.128 R24, [R2+0x10] ;  /* 0x0000100002187984 */ /* 0x0007240000000c00 */
[----:B---3--:R-:W-:Y:S01]  /*02e0*/  VIADD R2, R2, 0x40 ;  /* 0x0000004002027836 */ /* 0x008fe20000000000 */
[----:B0-----:R-:W-:-:S04]  /*02f0*/  IADD3 R8, PT, PT, R9, R8, R17 ;  /* 0x0000000809087210 */ /* 0x001fc80007ffe011 */
[----:B------:R-:W-:-:S04]  /*0300*/  IADD3 R8, PT, PT, R11, R10, R8 ;  /* 0x0000000a0b087210 */ /* 0x000fc80007ffe008 */
[----:B-1----:R-:W-:-:S04]  /*0310*/  IADD3 R8, PT, PT, R13, R12, R8 ;  /* 0x0000000c0d087210 */ /* 0x002fc80007ffe008 */
[----:B------:R-:W-:-:S04]  /*0320*/  IADD3 R8, PT, PT, R15, R14, R8 ;  /* 0x0000000e0f087210 */ /* 0x000fc80007ffe008 */
[----:B--2---:R-:W-:-:S04]  /*0330*/  IADD3 R8, PT, PT, R21, R20, R8 ;  /* 0x0000001415087210 */ /* 0x004fc80007ffe008 */
[----:B------:R-:W-:-:S04]  /*0340*/  IADD3 R8, PT, PT, R23, R22, R8 ;  /* 0x0000001617087210 */ /* 0x000fc80007ffe008 */
[----:B----4-:R-:W-:-:S04]  /*0350*/  IADD3 R8, PT, PT, R25, R24, R8 ;  /* 0x0000001819087210 */ /* 0x010fc80007ffe008 */
[----:B------:R-:W-:Y:S01]  /*0360*/  IADD3 R17, PT, PT, R27, R26, R8 ;  /* 0x0000001a1b117210 */ /* 0x000fe20007ffe008 */
[----:B------:R-:W-:Y:S06]  /*0370*/  @P1 BRA `(.L_x_1) ;  /* 0xfffffffc00c01947 */ /* 0x000fec000383ffff */
.L_x_0:
[----:B------:R-:W-:Y:S05]  /*0380*/  @!P0 BRA `(.L_x_2) ;  /* 0x0000000000788947 */ /* 0x000fea0003800000 */
[----:B------:R-:W-:Y:S02]  /*0390*/  ISETP.GE.U32.AND P0, PT, R18, 0x8, PT ;  /* 0x000000081200780c */ /* 0x000fe40003f06070 */
[----:B------:R-:W-:-:S04]  /*03a0*/  LOP3.LUT R4, R3, 0x7, RZ, 0xc0, !PT ;  /* 0x0000000703047812 */ /* 0x000fc800078ec0ff */
[----:B------:R-:W-:-:S07]  /*03b0*/  ISETP.NE.AND P1, PT, R4, RZ, PT ;  /* 0x000000ff0400720c */ /* 0x000fce0003f25270 */
[----:B------:R-:W-:Y:S06]  /*03c0*/  @!P0 BRA `(.L_x_3) ;  /* 0x0000000000208947 */ /* 0x000fec0003800000 */
[C---:B------:R-:W-:Y:S02]  /*03d0*/  IMAD R2, R0.reuse, 0x4, R5 ;  /* 0x0000000400027824 */ /* 0x040fe400078e0205 */
[----:B------:R-:W-:-:S03]  /*03e0*/  VIADD R0, R0, 0x8 ;  /* 0x0000000800007836 */ /* 0x000fc60000000000 */
[----:B------:R-:W0:Y:S04]  /*03f0*/  LDS.128 R8, [R2] ;  /* 0x0000000002087984 */ /* 0x000e280000000c00 */
[----:B------:R-:W1:Y:S01]  /*0400*/  LDS.128 R12, [R2+0x10] ;  /* 0x00001000020c7984 */ /* 0x000e620000000c00 */
[----:B0-----:R-:W-:-:S04]  /*0410*/  IADD3 R8, PT, PT, R9, R8, R17 ;  /* 0x0000000809087210 */ /* 0x001fc80007ffe011 */
[----:B------:R-:W-:-:S04]  /*0420*/  IADD3 R8, PT, PT, R11, R10, R8 ;  /* 0x0000000a0b087210 */ /* 0x000fc80007ffe008 */
[----:B-1----:R-:W-:-:S04]  /*0430*/  IADD3 R8, PT, PT, R13, R12, R8 ;  /* 0x0000000c0d087210 */ /* 0x002fc80007ffe008 */
[----:B------:R-:W-:-:S07]  /*0440*/  IADD3 R17, PT, PT, R15, R14, R8 ;  /* 0x0000000e0f117210 */ /* 0x000fce0007ffe008 */
.L_x_3:
[----:B------:R-:W-:Y:S05]  /*0450*/  @!P1 BRA `(.L_x_2) ;  /* 0x0000000000449947 */ /* 0x000fea0003800000 */
[----:B------:R-:W-:Y:S02]  /*0460*/  ISETP.GE.U32.AND P0, PT, R4, 0x4, PT ;  /* 0x000000040400780c */ /* 0x000fe40003f06070 */
[----:B------:R-:W-:-:S04]  /*0470*/  LOP3.LUT R3, R3, 0x3, RZ, 0xc0, !PT ;  /* 0x0000000303037812 */ /* 0x000fc800078ec0ff */
[----:B------:R-:W-:-:S07]  /*0480*/  ISETP.NE.AND P1, PT, R3, RZ, PT ;  /* 0x000000ff0300720c */ /* 0x000fce0003f25270 */
[C---:B------:R-:W-:Y:S02]  /*0490*/  @P0 IMAD R8, R0.reuse, 0x4, R5 ;  /* 0x0000000400080824 */ /* 0x040fe400078e0205 */
[----:B------:R-:W-:-:S04]  /*04a0*/  @P0 VIADD R0, R0, 0x4 ;  /* 0x0000000400000836 */ /* 0x000fc80000000000 */
[----:B------:R-:W0:Y:S02]  /*04b0*/  @P0 LDS.128 R8, [R8] ;  /* 0x0000000008080984 */ /* 0x000e240000000c00 */
[----:B0-----:R-:W-:-:S04]  /*04c0*/  @P0 IADD3 R9, PT, PT, R9, R8, R17 ;  /* 0x0000000809090210 */ /* 0x001fc80007ffe011 */
[----:B------:R-:W-:Y:S01]  /*04d0*/  @P0 IADD3 R17, PT, PT, R11, R10, R9 ;  /* 0x0000000a0b110210 */ /* 0x000fe20007ffe009 */
[----:B------:R-:W-:Y:S06]  /*04e0*/  @!P1 BRA `(.L_x_2) ;  /* 0x0000000000209947 */ /* 0x000fec0003800000 */
[----:B------:R-:W-:Y:S02]  /*04f0*/  IMAD R0, R0, 0x4, R5 ;  /* 0x0000000400007824 */ /* 0x000fe400078e0205 */
[----:B------:R-:W-:-:S07]  /*0500*/  IMAD.MOV R3, RZ, RZ, -R3 ;  /* 0x000000ffff037224 */ /* 0x000fce00078e0a03 */
.L_x_4:
[----:B------:R0:W1:Y:S01]  /*0510*/  LDS R2, [R0] ;  /* 0x0000000000027984 */ /* 0x0000620000000800 */
[----:B------:R-:W-:-:S05]  /*0520*/  VIADD R3, R3, 0x1 ;  /* 0x0000000103037836 */ /* 0x000fca0000000000 */
[----:B------:R-:W-:Y:S01]  /*0530*/  ISETP.NE.AND P0, PT, R3, RZ, PT ;  /* 0x000000ff0300720c */ /* 0x000fe20003f05270 */
[----:B0-----:R-:W-:Y:S02]  /*0540*/  VIADD R0, R0, 0x4 ;  /* 0x0000000400007836 */ /* 0x001fe40000000000 */
[----:B-1----:R-:W-:-:S10]  /*0550*/  IMAD.IADD R17, R2, 0x1, R17 ;  /* 0x0000000102117824 */ /* 0x002fd400078e0211 */
[----:B------:R-:W-:Y:S05]  /*0560*/  @P0 BRA `(.L_x_4) ;  /* 0xfffffffc00e80947 */ /* 0x000fea000383ffff */
.L_x_2:
[----:B------:R-:W-:Y:S01]  /*0570*/  MOV R0, 0x0 ;  /* 0x0000000000007802 */ /* 0x000fe20000000f00 */
[----:B------:R0:W-:Y:S01]  /*0580*/  STL.64 [R1], R16 ;  /* 0x0000001001007387 */ /* 0x0001e20000100a00 */
[----:B------:R-:W1:Y:S02]  /*0590*/  LDCU.64 UR4, c[0x4][0x8] ;  /* 0x01000100ff0477ac */ /* 0x000e640008000a00 */
[----:B------:R0:W2:Y:S01]  /*05a0*/  LDC.64 R2, c[0x4][R0] ;  /* 0x0100000000027b82 */ /* 0x0000a20000000a00 */
[----:B-1----:R-:W-:Y:S02]  /*05b0*/  IMAD.U32 R4, RZ, RZ, UR4 ;  /* 0x00000004ff047e24 */ /* 0x002fe4000f8e00ff */
[----:B0-----:R-:W-:-:S07]  /*05c0*/  IMAD.U32 R5, RZ, RZ, UR5 ;  /* 0x00000005ff057e24 */ /* 0x001fce000f8e00ff */
[----:B------:R-:W-:-:S07]  /*05d0*/  LEPC R20, `(.L_x_5) ;  /* 0x000000001014794e */ /* 0x000fce0000000000 */
[----:B--2---:R-:W-:Y:S05]  /*05e0*/  CALL.ABS.NOINC R2 ;  /* 0x0000000002007343 */ /* 0x004fea0003c00000 */
.L_x_5:
[----:B------:R-:W0:Y:S02]  /*05f0*/  LDC.64 R2, c[0x0][0x380] ;  /* 0x0000e000ff027b82 */ /* 0x000e240000000a00 */
[----:B0-----:R-:W-:Y:S01]  /*0600*/  REDG.E.ADD.STRONG.GPU desc[UR36][R2.64], R17 ;  /* 0x000000110200798e */ /* 0x001fe2000c12e124 */
[----:B------:R-:W-:Y:S05]  /*0610*/  EXIT ;  /* 0x000000000000794d */ /* 0x000fea0003800000 */
.L_x_6:
[----:B------:R-:W-:-:S00]  /*0620*/  BRA `(.L_x_6) ;  /* 0xfffffffc00fc7947 */ /* 0x000fc0000383ffff */
[----:B------:R-:W-:-:S00]  /*0630*/  NOP ;  /* 0x0000000000007918 */ /* 0x000fc00000000000 */
        /* <DEDUP_REMOVED lines=12> */
.L_x_7:


//--------------------- .nv.global.init           --------------------------
	.section	.nv.global.init,"aw",@progbits
.nv.global.init:
	.type		$str,@object
	.size		$str,(.L_0 - $str)
$str:
        /*0000*/ 	.byte	0x42, 0x6c, 0x6f, 0x63, 0x6b, 0x5f, 0x25, 0x64, 0x2c, 0x20, 0x62, 0x6c, 0x6f, 0x63, 0x6b, 0x53
        /*0010*/ 	.byte	0x75, 0x6d, 0x20, 0x3d, 0x20, 0x25, 0x64, 0x0a, 0x00
.L_0:


//--------------------- .nv.shared._Z9dotKernelPiPKiS1_i --------------------------
	.section	.nv.shared._Z9dotKernelPiPKiS1_i,"aw",@nobits
	.sectionflags	@""
	.align	4
.nv.shared._Z9dotKernelPiPKiS1_i:
	.zero		1280


//--------------------- .nv.shared.reserved.0     --------------------------
	.section	.nv.shared.reserved.0,"aw",@nobits
	.weak		__nv_reservedSMEM_offset_0_alias
	.size		__nv_reservedSMEM_offset_0_alias, 0, 64
	.other		__nv_reservedSMEM_offset_0_alias,@"STO_CUDA_RESERVED_SHARED STV_DEFAULT"
__nv_reservedSMEM_offset_0_alias:
	.zero		0
	.zero		64


//--------------------- .nv.constant0._Z9dotKernelPiPKiS1_i --------------------------
	.section	.nv.constant0._Z9dotKernelPiPKiS1_i,"a",@progbits
	.sectionflags	@""
	.align	4
.nv.constant0._Z9dotKernelPiPKiS1_i:
	.zero		924


//--------------------- SYMBOLS --------------------------

	.type		.nv.reservedSmem.offset0,@object
	.size		.nv.reservedSmem.offset0,0x4
	.type		.nv.reservedSmem.cap,@object
	.size		.nv.reservedSmem.cap,0x4
	.type		vprintf,@function
